//
// Generated by NVIDIA NVVM Compiler
//
// Compiler Build ID: CL-36424714
// Cuda compilation tools, release 13.0, V13.0.88
// Based on NVVM 20.0.0
//

.version 9.0
.target sm_100
.address_size 64

	// .globl	_Z15vec_mult_kernelPdPKdS1_l

.visible .entry _Z15vec_mult_kernelPdPKdS1_l(
	.param .u64 .ptr .align 1 _Z15vec_mult_kernelPdPKdS1_l_param_0,
	.param .u64 .ptr .align 1 _Z15vec_mult_kernelPdPKdS1_l_param_1,
	.param .u64 .ptr .align 1 _Z15vec_mult_kernelPdPKdS1_l_param_2,
	.param .u64 _Z15vec_mult_kernelPdPKdS1_l_param_3
)
{
	.reg .pred 	%p<2>;
	.reg .b32 	%r<5>;
	.reg .b64 	%rd<13>;
	.reg .b64 	%fd<4>;

	ld.param.u64 	%rd2, [_Z15vec_mult_kernelPdPKdS1_l_param_0];
	ld.param.u64 	%rd3, [_Z15vec_mult_kernelPdPKdS1_l_param_1];
	ld.param.u64 	%rd4, [_Z15vec_mult_kernelPdPKdS1_l_param_2];
	ld.param.u64 	%rd5, [_Z15vec_mult_kernelPdPKdS1_l_param_3];
	mov.u32 	%r1, %ctaid.x;
	mov.u32 	%r2, %ntid.x;
	mov.u32 	%r3, %tid.x;
	mad.lo.s32 	%r4, %r1, %r2, %r3;
	cvt.s64.s32 	%rd1, %r4;
	setp.le.s64 	%p1, %rd5, %rd1;
	@%p1 bra 	$L__BB0_2;
	cvta.to.global.u64 	%rd6, %rd3;
	cvta.to.global.u64 	%rd7, %rd4;
	cvta.to.global.u64 	%rd8, %rd2;
	shl.b64 	%rd9, %rd1, 3;
	add.s64 	%rd10, %rd6, %rd9;
	ld.global.f64 	%fd1, [%rd10];
	add.s64 	%rd11, %rd7, %rd9;
	ld.global.f64 	%fd2, [%rd11];
	mul.f64 	%fd3, %fd1, %fd2;
	add.s64 	%rd12, %rd8, %rd9;
	st.global.f64 	[%rd12], %fd3;
$L__BB0_2:
	ret;

}


// ===== COMPILED SASS (sm_100) =====

	.target	sm_100

	.elftype	@"ET_EXEC"


//--------------------- .note.nv.tkinfo           --------------------------
	.section	.note.nv.tkinfo,"",@"SHT_NOTE"
	.sectionflags	@"SHF_NOTE_NV_TKINFO"
	.tkinfo
        /*0018*/ 	.word	0x00000002
        /*0030*/ 	.string	""
        /*0030*/ 	.string	"ptxas"
        /*0030*/ 	.string	"Cuda compilation tools, release 13.0, V13.0.88"
        /*0030*/ 	.string	"Build cuda_13.0.r13.0/compiler.36424714_0"
        /*0030*/ 	.string	"-arch sm_100 -m 64 "



//--------------------- .note.nv.cuinfo           --------------------------
	.section	.note.nv.cuinfo,"",@"SHT_NOTE"
	.sectionflags	@"SHF_NOTE_NV_CUINFO"
        /*0018*/ 	.short	0x0002
        /*001a*/ 	.short	0x0064
        /*001c*/ 	.short	0x0082
	.zero		2


//--------------------- .nv.info                  --------------------------
	.section	.nv.info,"",@"SHT_CUDA_INFO"
	.align	4


	//----- nvinfo : EIATTR_REGCOUNT
	.align		4
        /*0000*/ 	.byte	0x04, 0x2f
        /*0002*/ 	.short	(.L_1 - .L_0)
	.align		4
.L_0:
        /*0004*/ 	.word	index@(_Z15vec_mult_kernelPdPKdS1_l)
        /*0008*/ 	.word	0x0000000c


	//----- nvinfo : EIATTR_FRAME_SIZE
	.align		4
.L_1:
        /*000c*/ 	.byte	0x04, 0x11
        /*000e*/ 	.short	(.L_3 - .L_2)
	.align		4
.L_2:
        /*0010*/ 	.word	index@(_Z15vec_mult_kernelPdPKdS1_l)
        /*0014*/ 	.word	0x00000000


	//----- nvinfo : EIATTR_MIN_STACK_SIZE
	.align		4
.L_3:
        /*0018*/ 	.byte	0x04, 0x12
        /*001a*/ 	.short	(.L_5 - .L_4)
	.align		4
.L_4:
        /*001c*/ 	.word	index@(_Z15vec_mult_kernelPdPKdS1_l)
        /*0020*/ 	.word	0x00000000
.L_5:


//--------------------- .nv.compat                --------------------------
	.section	.nv.compat,"",@"SHT_CUDA_COMPAT_INFO"
	.align	4
        /*0000*/ 	.byte	0x02, 0x09, 0x00, 0x00, 0x02, 0x02, 0x01, 0x00, 0x02, 0x05, 0x05, 0x00, 0x03, 0x07, 0x01, 0x01
        /*0010*/ 	.byte	0x02, 0x03, 0x00, 0x00, 0x02, 0x06, 0x01, 0x00, 0x04, 0x0b, 0x08, 0x00, 0x01, 0x00, 0x00, 0x00
        /*0020*/ 	.byte	0x00, 0x00, 0x00, 0x00


//--------------------- .nv.info._Z15vec_mult_kernelPdPKdS1_l --------------------------
	.section	.nv.info._Z15vec_mult_kernelPdPKdS1_l,"",@"SHT_CUDA_INFO"
	.sectionflags	@""
	.align	4


	//----- nvinfo : EIATTR_CUDA_API_VERSION
	.align		4
        /*0000*/ 	.byte	0x04, 0x37
        /*0002*/ 	.short	(.L_7 - .L_6)
.L_6:
        /*0004*/ 	.word	0x00000082


	//----- nvinfo : EIATTR_KPARAM_INFO
	.align		4
.L_7:
        /*0008*/ 	.byte	0x04, 0x17
        /*000a*/ 	.short	(.L_9 - .L_8)
.L_8:
        /*000c*/ 	.word	0x00000000
        /*0010*/ 	.short	0x0003
        /*0012*/ 	.short	0x0018
        /*0014*/ 	.byte	0x00, 0xf0, 0x21, 0x00


	//----- nvinfo : EIATTR_KPARAM_INFO
	.align		4
.L_9:
        /*0018*/ 	.byte	0x04, 0x17
        /*001a*/ 	.short	(.L_11 - .L_10)
.L_10:
        /*001c*/ 	.word	0x00000000
        /*0020*/ 	.short	0x0002
        /*0022*/ 	.short	0x0010
        /*0024*/ 	.byte	0x00, 0xf5, 0x21, 0x00


	//----- nvinfo : EIATTR_KPARAM_INFO
	.align		4
.L_11:
        /*0028*/ 	.byte	0x04, 0x17
        /*002a*/ 	.short	(.L_13 - .L_12)
.L_12:
        /*002c*/ 	.word	0x00000000
        /*0030*/ 	.short	0x0001
        /*0032*/ 	.short	0x0008
        /*0034*/ 	.byte	0x00, 0xf5, 0x21, 0x00


	//----- nvinfo : EIATTR_KPARAM_INFO
	.align		4
.L_13:
        /*0038*/ 	.byte	0x04, 0x17
        /*003a*/ 	.short	(.L_15 - .L_14)
.L_14:
        /*003c*/ 	.word	0x00000000
        /*0040*/ 	.short	0x0000
        /*0042*/ 	.short	0x0000
        /*0044*/ 	.byte	0x00, 0xf5, 0x21, 0x00


	//----- nvinfo : EIATTR_SPARSE_MMA_MASK
	.align		4
.L_15:
        /*0048*/ 	.byte	0x03, 0x50
        /*004a*/ 	.short	0x0000


	//----- nvinfo : EIATTR_MAXREG_COUNT
	.align		4
        /*004c*/ 	.byte	0x03, 0x1b
        /*004e*/ 	.short	0x00ff


	//----- nvinfo : EIATTR_MERCURY_ISA_VERSION
	.align		4
        /*0050*/ 	.byte	0x03, 0x5f
        /*0052*/ 	.short	0x0101


	//----- nvinfo : EIATTR_VRC_CTA_INIT_COUNT
	.align		4
        /*0054*/ 	.byte	0x02, 0x4a
	.zero		1
	.zero		1


	//----- nvinfo : EIATTR_EXIT_INSTR_OFFSETS
	.align		4
        /*0058*/ 	.byte	0x04, 0x1c
        /*005a*/ 	.short	(.L_17 - .L_16)


	//   ....[0]....
.L_16:
        /*005c*/ 	.word	0x00000090


	//   ....[1]....
        /*0060*/ 	.word	0x00000190


	//----- nvinfo : EIATTR_CBANK_PARAM_SIZE
	.align		4
.L_17:
        /*0064*/ 	.byte	0x03, 0x19
        /*0066*/ 	.short	0x0020


	//----- nvinfo : EIATTR_PARAM_CBANK
	.align		4
        /*0068*/ 	.byte	0x04, 0x0a
        /*006a*/ 	.short	(.L_19 - .L_18)
	.align		4
.L_18:
        /*006c*/ 	.word	index@(.nv.constant0._Z15vec_mult_kernelPdPKdS1_l)
        /*0070*/ 	.short	0x0380
        /*0072*/ 	.short	0x0020


	//----- nvinfo : EIATTR_SW_WAR
	.align		4
.L_19:
        /*0074*/ 	.byte	0x04, 0x36
        /*0076*/ 	.short	(.L_21 - .L_20)
.L_20:
        /*0078*/ 	.word	0x00000008
.L_21:


//--------------------- .nv.callgraph             --------------------------
	.section	.nv.callgraph,"",@"SHT_CUDA_CALLGRAPH"
	.align	4
	.sectionentsize	8
	.align		4
        /*0000*/ 	.word	0x00000000
	.align		4
        /*0004*/ 	.word	0xffffffff
	.align		4
        /*0008*/ 	.word	0x00000000
	.align		4
        /*000c*/ 	.word	0xfffffffe
	.align		4
        /*0010*/ 	.word	0x00000000
	.align		4
        /*0014*/ 	.word	0xfffffffd
	.align		4
        /*0018*/ 	.word	0x00000000
	.align		4
        /*001c*/ 	.word	0xfffffffc


//--------------------- .text._Z15vec_mult_kernelPdPKdS1_l --------------------------
	.section	.text._Z15vec_mult_kernelPdPKdS1_l,"ax",@progbits
	.align	128
        .global         _Z15vec_mult_kernelPdPKdS1_l
        .type           _Z15vec_mult_kernelPdPKdS1_l,@function
        .size           _Z15vec_mult_kernelPdPKdS1_l,(.L_x_1 - _Z15vec_mult_kernelPdPKdS1_l)
        .other          _Z15vec_mult_kernelPdPKdS1_l,@"STO_CUDA_ENTRY STV_DEFAULT"
_Z15vec_mult_kernelPdPKdS1_l:
.text._Z15vec_mult_kernelPdPKdS1_l:
[----:B------:R-:W-:Y:S01]  /*0000*/  LDC R1, c[0x0][0x37c] ;  /* 0x0000df00ff017b82 */ /* 0x000fe20000000800 */
[----:B------:R-:W0:Y:S07]  /*0010*/  S2R R3, SR_TID.X ;  /* 0x0000000000037919 */ /* 0x000e2e0000002100 */
[----:B------:R-:W0:Y:S01]  /*0020*/  S2UR UR4, SR_CTAID.X ;  /* 0x00000000000479c3 */ /* 0x000e220000002500 */
[----:B------:R-:W1:Y:S07]  /*0030*/  LDCU.64 UR6, c[0x0][0x398] ;  /* 0x00007300ff0677ac */ /* 0x000e6e0008000a00 */
[----:B------:R-:W0:Y:S02]  /*0040*/  LDC R0, c[0x0][0x360] ;  /* 0x0000d800ff007b82 */ /* 0x000e240000000800 */
[----:B0-----:R-:W-:-:S05]  /*0050*/  IMAD R0, R0, UR4, R3 ;  /* 0x0000000400007c24 */ /* 0x001fca000f8e0203 */
[----:B-1----:R-:W-:Y:S02]  /*0060*/  ISETP.GE.U32.AND P0, PT, R0, UR6, PT ;  /* 0x0000000600007c0c */ /* 0x002fe4000bf06070 */
[----:B------:R-:W-:-:S04]  /*0070*/  SHF.R.S32.HI R3, RZ, 0x1f, R0 ;  /* 0x0000001fff037819 */ /* 0x000fc80000011400 */
[----:B------:R-:W-:-:S13]  /*0080*/  ISETP.GE.AND.EX P0, PT, R3, UR7, PT, P0 ;  /* 0x0000000703007c0c */ /* 0x000fda000bf06300 */
[----:B------:R-:W-:Y:S05]  /*0090*/  @P0 EXIT ;  /* 0x000000000000094d */ /* 0x000fea0003800000 */
[----:B------:R-:W0:Y:S01]  /*00a0*/  LDCU.64 UR6, c[0x0][0x390] ;  /* 0x00007200ff0677ac */ /* 0x000e220008000a00 */
[C---:B------:R-:W-:Y:S01]  /*00b0*/  IMAD.SHL.U32 R8, R0.reuse, 0x8, RZ ;  /* 0x0000000800087824 */ /* 0x040fe200078e00ff */
[----:B------:R-:W-:Y:S01]  /*00c0*/  SHF.L.U64.HI R0, R0, 0x3, R3 ;  /* 0x0000000300007819 */ /* 0x000fe20000010203 */
[----:B------:R-:W1:Y:S01]  /*00d0*/  LDCU.128 UR8, c[0x0][0x380] ;  /* 0x00007000ff0877ac */ /* 0x000e620008000c00 */
[----:B------:R-:W2:Y:S02]  /*00e0*/  LDCU.64 UR4, c[0x0][0x358] ;  /* 0x00006b00ff0477ac */ /* 0x000ea40008000a00 */
[C---:B0-----:R-:W-:Y:S02]  /*00f0*/  IADD3 R4, P1, PT, R8.reuse, UR6, RZ ;  /* 0x0000000608047c10 */ /* 0x041fe4000ff3e0ff */
[----:B-1----:R-:W-:Y:S02]  /*0100*/  IADD3 R6, P0, PT, R8, UR10, RZ ;  /* 0x0000000a08067c10 */ /* 0x002fe4000ff1e0ff */
[----:B------:R-:W-:-:S02]  /*0110*/  IADD3.X R5, PT, PT, R0, UR7, RZ, P1, !PT ;  /* 0x0000000700057c10 */ /* 0x000fc40008ffe4ff */
[----:B------:R-:W-:-:S04]  /*0120*/  IADD3.X R7, PT, PT, R0, UR11, RZ, P0, !PT ;  /* 0x0000000b00077c10 */ /* 0x000fc800087fe4ff */
[----:B--2---:R-:W2:Y:S04]  /*0130*/  LDG.E.64 R4, desc[UR4][R4.64] ;  /* 0x0000000404047981 */ /* 0x004ea8000c1e1b00 */
[----:B------:R-:W2:Y:S01]  /*0140*/  LDG.E.64 R2, desc[UR4][R6.64] ;  /* 0x0000000406027981 */ /* 0x000ea2000c1e1b00 */
[----:B------:R-:W-:-:S04]  /*0150*/  IADD3 R8, P0, PT, R8, UR8, RZ ;  /* 0x0000000808087c10 */ /* 0x000fc8000ff1e0ff */
[----:B------:R-:W-:Y:S01]  /*0160*/  IADD3.X R9, PT, PT, R0, UR9, RZ, P0, !PT ;  /* 0x0000000900097c10 */ /* 0x000fe200087fe4ff */
[----:B--2---:R-:W-:-:S07]  /*0170*/  DMUL R2, R2, R4 ;  /* 0x0000000402027228 */ /* 0x004fce0000000000 */
[----:B------:R-:W-:Y:S01]  /*0180*/  STG.E.64 desc[UR4][R8.64], R2 ;  /* 0x0000000208007986 */ /* 0x000fe2000c101b04 */
[----:B------:R-:W-:Y:S05]  /*0190*/  EXIT ;  /* 0x000000000000794d */ /* 0x000fea0003800000 */
.L_x_0:
[----:B------:R-:W-:-:S00]  /*01a0*/  BRA `(.L_x_0) ;  /* 0xfffffffc00fc7947 */ /* 0x000fc0000383ffff */
[----:B------:R-:W-:-:S00]  /*01b0*/  NOP ;  /* 0x0000000000007918 */ /* 0x000fc00000000000 */
        /* <DEDUP_REMOVED lines=12> */
.L_x_1:


//--------------------- .nv.shared.reserved.0     --------------------------
	.section	.nv.shared.reserved.0,"aw",@nobits
	.weak		__nv_reservedSMEM_offset_0_alias
	.size		__nv_reservedSMEM_offset_0_alias, 0, 64
	.other		__nv_reservedSMEM_offset_0_alias,@"STO_CUDA_RESERVED_SHARED STV_DEFAULT"
__nv_reservedSMEM_offset_0_alias:
	.zero		0
	.zero		64


//--------------------- .nv.constant0._Z15vec_mult_kernelPdPKdS1_l --------------------------
	.section	.nv.constant0._Z15vec_mult_kernelPdPKdS1_l,"a",@progbits
	.sectionflags	@""
	.align	4
.nv.constant0._Z15vec_mult_kernelPdPKdS1_l:
	.zero		928


//--------------------- SYMBOLS --------------------------

	.type		.nv.reservedSmem.offset0,@object
	.size		.nv.reservedSmem.offset0,0x4
